//
// Generated by NVIDIA NVVM Compiler
//
// Compiler Build ID: CL-36424714
// Cuda compilation tools, release 13.0, V13.0.88
// Based on NVVM 20.0.0
//

.version 9.0
.target sm_100
.address_size 64

	// .globl	_Z9test_ProgPii

.visible .entry _Z9test_ProgPii(
	.param .u64 .ptr .align 1 _Z9test_ProgPii_param_0,
	.param .u32 _Z9test_ProgPii_param_1
)
{
	.reg .pred 	%p<4>;
	.reg .b32 	%r<7>;
	.reg .b64 	%rd<7>;

	ld.param.u64 	%rd3, [_Z9test_ProgPii_param_0];
	ld.param.u32 	%r6, [_Z9test_ProgPii_param_1];
	mov.u32 	%r1, %tid.x;
	setp.lt.s32 	%p1, %r6, 2;
	@%p1 bra 	$L__BB0_5;
	cvta.to.global.u64 	%rd4, %rd3;
	mul.wide.u32 	%rd5, %r1, 4;
	add.s64 	%rd1, %rd4, %rd5;
$L__BB0_2:
	shr.u32 	%r3, %r6, 1;
	setp.ge.u32 	%p2, %r1, %r3;
	mul.wide.u32 	%rd6, %r3, 4;
	add.s64 	%rd2, %rd1, %rd6;
	@%p2 bra 	$L__BB0_4;
	ld.global.u32 	%r5, [%rd2];
	st.global.u32 	[%rd1], %r5;
$L__BB0_4:
	setp.gt.u32 	%p3, %r6, 3;
	mov.u32 	%r6, %r3;
	@%p3 bra 	$L__BB0_2;
$L__BB0_5:
	ret;

}


// ===== COMPILED SASS (sm_100) =====

	.target	sm_100

	.elftype	@"ET_EXEC"


//--------------------- .note.nv.tkinfo           --------------------------
	.section	.note.nv.tkinfo,"",@"SHT_NOTE"
	.sectionflags	@"SHF_NOTE_NV_TKINFO"
	.tkinfo
        /*0018*/ 	.word	0x00000002
        /*0030*/ 	.string	""
        /*0030*/ 	.string	"ptxas"
        /*0030*/ 	.string	"Cuda compilation tools, release 13.0, V13.0.88"
        /*0030*/ 	.string	"Build cuda_13.0.r13.0/compiler.36424714_0"
        /*0030*/ 	.string	"-arch sm_100 -m 64 "



//--------------------- .note.nv.cuinfo           --------------------------
	.section	.note.nv.cuinfo,"",@"SHT_NOTE"
	.sectionflags	@"SHF_NOTE_NV_CUINFO"
        /*0018*/ 	.short	0x0002
        /*001a*/ 	.short	0x0064
        /*001c*/ 	.short	0x0082
	.zero		2


//--------------------- .nv.info                  --------------------------
	.section	.nv.info,"",@"SHT_CUDA_INFO"
	.align	4


	//----- nvinfo : EIATTR_REGCOUNT
	.align		4
        /*0000*/ 	.byte	0x04, 0x2f
        /*0002*/ 	.short	(.L_1 - .L_0)
	.align		4
.L_0:
        /*0004*/ 	.word	index@(_Z9test_ProgPii)
        /*0008*/ 	.word	0x0000000a


	//----- nvinfo : EIATTR_FRAME_SIZE
	.align		4
.L_1:
        /*000c*/ 	.byte	0x04, 0x11
        /*000e*/ 	.short	(.L_3 - .L_2)
	.align		4
.L_2:
        /*0010*/ 	.word	index@(_Z9test_ProgPii)
        /*0014*/ 	.word	0x00000000


	//----- nvinfo : EIATTR_MIN_STACK_SIZE
	.align		4
.L_3:
        /*0018*/ 	.byte	0x04, 0x12
        /*001a*/ 	.short	(.L_5 - .L_4)
	.align		4
.L_4:
        /*001c*/ 	.word	index@(_Z9test_ProgPii)
        /*0020*/ 	.word	0x00000000
.L_5:


//--------------------- .nv.compat                --------------------------
	.section	.nv.compat,"",@"SHT_CUDA_COMPAT_INFO"
	.align	4
        /*0000*/ 	.byte	0x02, 0x09, 0x00, 0x00, 0x02, 0x02, 0x01, 0x00, 0x02, 0x05, 0x05, 0x00, 0x03, 0x07, 0x01, 0x01
        /*0010*/ 	.byte	0x02, 0x03, 0x00, 0x00, 0x02, 0x06, 0x01, 0x00, 0x04, 0x0b, 0x08, 0x00, 0x09, 0x00, 0x00, 0x00
        /*0020*/ 	.byte	0x00, 0x00, 0x00, 0x00


//--------------------- .nv.info._Z9test_ProgPii  --------------------------
	.section	.nv.info._Z9test_ProgPii,"",@"SHT_CUDA_INFO"
	.sectionflags	@""
	.align	4


	//----- nvinfo : EIATTR_CUDA_API_VERSION
	.align		4
        /*0000*/ 	.byte	0x04, 0x37
        /*0002*/ 	.short	(.L_7 - .L_6)
.L_6:
        /*0004*/ 	.word	0x00000082


	//----- nvinfo : EIATTR_KPARAM_INFO
	.align		4
.L_7:
        /*0008*/ 	.byte	0x04, 0x17
        /*000a*/ 	.short	(.L_9 - .L_8)
.L_8:
        /*000c*/ 	.word	0x00000000
        /*0010*/ 	.short	0x0001
        /*0012*/ 	.short	0x0008
        /*0014*/ 	.byte	0x00, 0xf0, 0x11, 0x00


	//----- nvinfo : EIATTR_KPARAM_INFO
	.align		4
.L_9:
        /*0018*/ 	.byte	0x04, 0x17
        /*001a*/ 	.short	(.L_11 - .L_10)
.L_10:
        /*001c*/ 	.word	0x00000000
        /*0020*/ 	.short	0x0000
        /*0022*/ 	.short	0x0000
        /*0024*/ 	.byte	0x00, 0xf5, 0x21, 0x00


	//----- nvinfo : EIATTR_SPARSE_MMA_MASK
	.align		4
.L_11:
        /*0028*/ 	.byte	0x03, 0x50
        /*002a*/ 	.short	0x0000


	//----- nvinfo : EIATTR_MAXREG_COUNT
	.align		4
        /*002c*/ 	.byte	0x03, 0x1b
        /*002e*/ 	.short	0x00ff


	//----- nvinfo : EIATTR_MERCURY_ISA_VERSION
	.align		4
        /*0030*/ 	.byte	0x03, 0x5f
        /*0032*/ 	.short	0x0101


	//----- nvinfo : EIATTR_VRC_CTA_INIT_COUNT
	.align		4
        /*0034*/ 	.byte	0x02, 0x4a
	.zero		1
	.zero		1


	//----- nvinfo : EIATTR_EXIT_INSTR_OFFSETS
	.align		4
        /*0038*/ 	.byte	0x04, 0x1c
        /*003a*/ 	.short	(.L_13 - .L_12)


	//   ....[0]....
.L_12:
        /*003c*/ 	.word	0x00000030


	//   ....[1]....
        /*0040*/ 	.word	0x00000150


	//----- nvinfo : EIATTR_CRS_STACK_SIZE
	.align		4
.L_13:
        /*0044*/ 	.byte	0x04, 0x1e
        /*0046*/ 	.short	(.L_15 - .L_14)
.L_14:
        /*0048*/ 	.word	0x00000000


	//----- nvinfo : EIATTR_CBANK_PARAM_SIZE
	.align		4
.L_15:
        /*004c*/ 	.byte	0x03, 0x19
        /*004e*/ 	.short	0x000c


	//----- nvinfo : EIATTR_PARAM_CBANK
	.align		4
        /*0050*/ 	.byte	0x04, 0x0a
        /*0052*/ 	.short	(.L_17 - .L_16)
	.align		4
.L_16:
        /*0054*/ 	.word	index@(.nv.constant0._Z9test_ProgPii)
        /*0058*/ 	.short	0x0380
        /*005a*/ 	.short	0x000c


	//----- nvinfo : EIATTR_SW_WAR
	.align		4
.L_17:
        /*005c*/ 	.byte	0x04, 0x36
        /*005e*/ 	.short	(.L_19 - .L_18)
.L_18:
        /*0060*/ 	.word	0x00000008
.L_19:


//--------------------- .nv.callgraph             --------------------------
	.section	.nv.callgraph,"",@"SHT_CUDA_CALLGRAPH"
	.align	4
	.sectionentsize	8
	.align		4
        /*0000*/ 	.word	0x00000000
	.align		4
        /*0004*/ 	.word	0xffffffff
	.align		4
        /*0008*/ 	.word	0x00000000
	.align		4
        /*000c*/ 	.word	0xfffffffe
	.align		4
        /*0010*/ 	.word	0x00000000
	.align		4
        /*0014*/ 	.word	0xfffffffd
	.align		4
        /*0018*/ 	.word	0x00000000
	.align		4
        /*001c*/ 	.word	0xfffffffc


//--------------------- .text._Z9test_ProgPii     --------------------------
	.section	.text._Z9test_ProgPii,"ax",@progbits
	.align	128
        .global         _Z9test_ProgPii
        .type           _Z9test_ProgPii,@function
        .size           _Z9test_ProgPii,(.L_x_4 - _Z9test_ProgPii)
        .other          _Z9test_ProgPii,@"STO_CUDA_ENTRY STV_DEFAULT"
_Z9test_ProgPii:
.text._Z9test_ProgPii:
[----:B------:R-:W-:Y:S08]  /*0000*/  LDC R1, c[0x0][0x37c] ;  /* 0x0000df00ff017b82 */ /* 0x000ff00000000800 */
[----:B------:R-:W0:Y:S02]  /*0010*/  LDC R0, c[0x0][0x388] ;  /* 0x0000e200ff007b82 */ /* 0x000e240000000800 */
[----:B0-----:R-:W-:-:S13]  /*0020*/  ISETP.GE.AND P0, PT, R0, 0x2, PT ;  /* 0x000000020000780c */ /* 0x001fda0003f06270 */
[----:B------:R-:W-:Y:S05]  /*0030*/  @!P0 EXIT ;  /* 0x000000000000894d */ /* 0x000fea0003800000 */
[----:B------:R-:W0:Y:S01]  /*0040*/  S2R R7, SR_TID.X ;  /* 0x0000000000077919 */ /* 0x000e220000002100 */
[----:B------:R-:W0:Y:S01]  /*0050*/  LDC.64 R2, c[0x0][0x380] ;  /* 0x0000e000ff027b82 */ /* 0x000e220000000a00 */
[----:B------:R-:W1:Y:S01]  /*0060*/  LDCU UR6, c[0x0][0x388] ;  /* 0x00007100ff0677ac */ /* 0x000e620008000800 */
[----:B------:R-:W2:Y:S01]  /*0070*/  LDCU.64 UR4, c[0x0][0x358] ;  /* 0x00006b00ff0477ac */ /* 0x000ea20008000a00 */
[----:B-1----:R-:W-:Y:S02]  /*0080*/  IMAD.U32 R0, RZ, RZ, UR6 ;  /* 0x00000006ff007e24 */ /* 0x002fe4000f8e00ff */
[----:B0-2---:R-:W-:-:S07]  /*0090*/  IMAD.WIDE.U32 R2, R7, 0x4, R2 ;  /* 0x0000000407027825 */ /* 0x005fce00078e0002 */
.L_x_2:
[----:B------:R-:W-:Y:S01]  /*00a0*/  SHF.R.U32.HI R6, RZ, 0x1, R0 ;  /* 0x00000001ff067819 */ /* 0x000fe20000011600 */
[----:B------:R-:W-:Y:S01]  /*00b0*/  BSSY.RECONVERGENT B0, `(.L_x_0) ;  /* 0x0000007000007945 */ /* 0x000fe20003800200 */
[----:B------:R-:W-:Y:S02]  /*00c0*/  ISETP.GT.U32.AND P1, PT, R0, 0x3, PT ;  /* 0x000000030000780c */ /* 0x000fe40003f24070 */
[----:B------:R-:W-:-:S13]  /*00d0*/  ISETP.GE.U32.AND P0, PT, R7, R6, PT ;  /* 0x000000060700720c */ /* 0x000fda0003f06070 */
[----:B0-----:R-:W-:Y:S05]  /*00e0*/  @P0 BRA `(.L_x_1) ;  /* 0x00000000000c0947 */ /* 0x001fea0003800000 */
[----:B------:R-:W-:-:S06]  /*00f0*/  IMAD.WIDE.U32 R4, R6, 0x4, R2 ;  /* 0x0000000406047825 */ /* 0x000fcc00078e0002 */
[----:B------:R-:W2:Y:S04]  /*0100*/  LDG.E R5, desc[UR4][R4.64] ;  /* 0x0000000404057981 */ /* 0x000ea8000c1e1900 */
[----:B--2---:R0:W-:Y:S02]  /*0110*/  STG.E desc[UR4][R2.64], R5 ;  /* 0x0000000502007986 */ /* 0x0041e4000c101904 */
.L_x_1:
[----:B------:R-:W-:Y:S05]  /*0120*/  BSYNC.RECONVERGENT B0 ;  /* 0x0000000000007941 */ /* 0x000fea0003800200 */
.L_x_0:
[----:B------:R-:W-:Y:S01]  /*0130*/  IMAD.MOV.U32 R0, RZ, RZ, R6 ;  /* 0x000000ffff007224 */ /* 0x000fe200078e0006 */
[----:B------:R-:W-:Y:S06]  /*0140*/  @P1 BRA `(.L_x_2) ;  /* 0xfffffffc00d41947 */ /* 0x000fec000383ffff */
[----:B------:R-:W-:Y:S05]  /*0150*/  EXIT ;  /* 0x000000000000794d */ /* 0x000fea0003800000 */
.L_x_3:
[----:B------:R-:W-:-:S00]  /*0160*/  BRA `(.L_x_3) ;  /* 0xfffffffc00fc7947 */ /* 0x000fc0000383ffff */
[----:B------:R-:W-:-:S00]  /*0170*/  NOP ;  /* 0x0000000000007918 */ /* 0x000fc00000000000 */
        /* <DEDUP_REMOVED lines=8> */
.L_x_4:


//--------------------- .nv.shared.reserved.0     --------------------------
	.section	.nv.shared.reserved.0,"aw",@nobits
	.weak		__nv_reservedSMEM_offset_0_alias
	.size		__nv_reservedSMEM_offset_0_alias, 0, 64
	.other		__nv_reservedSMEM_offset_0_alias,@"STO_CUDA_RESERVED_SHARED STV_DEFAULT"
__nv_reservedSMEM_offset_0_alias:
	.zero		0
	.zero		64


//--------------------- .nv.constant0._Z9test_ProgPii --------------------------
	.section	.nv.constant0._Z9test_ProgPii,"a",@progbits
	.sectionflags	@""
	.align	4
.nv.constant0._Z9test_ProgPii:
	.zero		908


//--------------------- SYMBOLS --------------------------

	.type		.nv.reservedSmem.offset0,@object
	.size		.nv.reservedSmem.offset0,0x4
